	.headerflags	@"EF_CUDA_TEXMODE_UNIFIED EF_CUDA_64BIT_ADDRESS EF_CUDA_SM89 EF_CUDA_VIRTUAL_SM(EF_CUDA_SM89)"
	.elftype	@"ET_EXEC"


//--------------------- .nv.info                  --------------------------
	.section	.nv.info,"",@"SHT_CUDA_INFO"
	.align	4


	//----- nvinfo : EIATTR_REGCOUNT
	.align		4
        /*0000*/ 	.byte	0x04, 0x2f
        /*0002*/ 	.short	(.L_1 - .L_0)
	.align		4
.L_0:
        /*0004*/ 	.word	index@(triton__0d1d2d3d4de)
        /*0008*/ 	.word	0x00000022


	//----- nvinfo : EIATTR_MAX_STACK_SIZE
	.align		4
.L_1:
        /*000c*/ 	.byte	0x04, 0x23
        /*000e*/ 	.short	(.L_3 - .L_2)
	.align		4
.L_2:
        /*0010*/ 	.word	index@(triton__0d1d2d3d4de)
        /*0014*/ 	.word	0x00000000


	//----- nvinfo : EIATTR_MIN_STACK_SIZE
	.align		4
.L_3:
        /*0018*/ 	.byte	0x04, 0x12
        /*001a*/ 	.short	(.L_5 - .L_4)
	.align		4
.L_4:
        /*001c*/ 	.word	index@(triton__0d1d2d3d4de)
        /*0020*/ 	.word	0x00000000


	//----- nvinfo : EIATTR_FRAME_SIZE
	.align		4
.L_5:
        /*0024*/ 	.byte	0x04, 0x11
        /*0026*/ 	.short	(.L_7 - .L_6)
	.align		4
.L_6:
        /*0028*/ 	.word	index@(triton__0d1d2d3d4de)
        /*002c*/ 	.word	0x00000000
.L_7:


//--------------------- .nv.info.triton__0d1d2d3d4de --------------------------
	.section	.nv.info.triton__0d1d2d3d4de,"",@"SHT_CUDA_INFO"
	.align	4


	//----- nvinfo : EIATTR_CUDA_API_VERSION
	.align		4
        /*0000*/ 	.byte	0x04, 0x37
        /*0002*/ 	.short	(.L_9 - .L_8)
.L_8:
        /*0004*/ 	.word	0x0000007b


	//----- nvinfo : EIATTR_PARAM_CBANK
	.align		4
.L_9:
        /*0008*/ 	.byte	0x04, 0x0a
        /*000a*/ 	.short	(.L_11 - .L_10)
	.align		4
.L_10:
        /*000c*/ 	.word	index@(.nv.constant0.triton__0d1d2d3d4de)
        /*0010*/ 	.short	0x0160
        /*0012*/ 	.short	0x0024


	//----- nvinfo : EIATTR_CBANK_PARAM_SIZE
	.align		4
.L_11:
        /*0014*/ 	.byte	0x03, 0x19
        /*0016*/ 	.short	0x0024


	//----- nvinfo : EIATTR_KPARAM_INFO
	.align		4
        /*0018*/ 	.byte	0x04, 0x17
        /*001a*/ 	.short	(.L_13 - .L_12)
.L_12:
        /*001c*/ 	.word	0x00000000
        /*0020*/ 	.short	0x0004
        /*0022*/ 	.short	0x0020
        /*0024*/ 	.byte	0x00, 0xf0, 0x11, 0x00


	//----- nvinfo : EIATTR_KPARAM_INFO
	.align		4
.L_13:
        /*0028*/ 	.byte	0x04, 0x17
        /*002a*/ 	.short	(.L_15 - .L_14)
.L_14:
        /*002c*/ 	.word	0x00000000
        /*0030*/ 	.short	0x0003
        /*0032*/ 	.short	0x0018
        /*0034*/ 	.byte	0x00, 0xf0, 0x21, 0x00


	//----- nvinfo : EIATTR_KPARAM_INFO
	.align		4
.L_15:
        /*0038*/ 	.byte	0x04, 0x17
        /*003a*/ 	.short	(.L_17 - .L_16)
.L_16:
        /*003c*/ 	.word	0x00000000
        /*0040*/ 	.short	0x0002
        /*0042*/ 	.short	0x0010
        /*0044*/ 	.byte	0x00, 0xf0, 0x21, 0x00


	//----- nvinfo : EIATTR_KPARAM_INFO
	.align		4
.L_17:
        /*0048*/ 	.byte	0x04, 0x17
        /*004a*/ 	.short	(.L_19 - .L_18)
.L_18:
        /*004c*/ 	.word	0x00000000
        /*0050*/ 	.short	0x0001
        /*0052*/ 	.short	0x0008
        /*0054*/ 	.byte	0x00, 0xf0, 0x21, 0x00


	//----- nvinfo : EIATTR_KPARAM_INFO
	.align		4
.L_19:
        /*0058*/ 	.byte	0x04, 0x17
        /*005a*/ 	.short	(.L_21 - .L_20)
.L_20:
        /*005c*/ 	.word	0x00000000
        /*0060*/ 	.short	0x0000
        /*0062*/ 	.short	0x0000
        /*0064*/ 	.byte	0x00, 0xf0, 0x21, 0x00


	//----- nvinfo : EIATTR_MAXREG_COUNT
	.align		4
.L_21:
        /*0068*/ 	.byte	0x03, 0x1b
        /*006a*/ 	.short	0x00ff


	//----- nvinfo : EIATTR_EXIT_INSTR_OFFSETS
	.align		4
        /*006c*/ 	.byte	0x04, 0x1c
        /*006e*/ 	.short	(.L_23 - .L_22)


	//   ....[0]....
.L_22:
        /*0070*/ 	.word	0x00000470


	//   ....[1]....
        /*0074*/ 	.word	0x00000490


	//----- nvinfo : EIATTR_MAX_THREADS
	.align		4
.L_23:
        /*0078*/ 	.byte	0x04, 0x05
        /*007a*/ 	.short	(.L_25 - .L_24)
.L_24:
        /*007c*/ 	.word	0x00000080
        /*0080*/ 	.word	0x00000001
        /*0084*/ 	.word	0x00000001
.L_25:


//--------------------- .nv.rel.action            --------------------------
	.section	.nv.rel.action,"",@"SHT_CUDA_RELOCINFO"
	.align	8
	.sectionentsize	8
        /*0000*/ 	.byte	0x73, 0x00, 0x00, 0x00, 0x00, 0x00, 0x00, 0x00, 0x00, 0x00, 0x00, 0x11, 0x25, 0x00, 0x05, 0x36


//--------------------- .nv.constant0.triton__0d1d2d3d4de --------------------------
	.section	.nv.constant0.triton__0d1d2d3d4de,"a",@progbits
	.align	4
.nv.constant0.triton__0d1d2d3d4de:
	.zero		388


//--------------------- .text.triton__0d1d2d3d4de --------------------------
	.section	.text.triton__0d1d2d3d4de,"ax",@progbits
	.sectioninfo	@"SHI_REGISTERS=34"
	.align	128
        .global         triton__0d1d2d3d4de
        .type           triton__0d1d2d3d4de,@function
        .size           triton__0d1d2d3d4de,(.L_x_1 - triton__0d1d2d3d4de)
        .other          triton__0d1d2d3d4de,@"STO_CUDA_ENTRY STV_DEFAULT"
triton__0d1d2d3d4de:
.text.triton__0d1d2d3d4de:
[----:B------:R-:W-:-:S02]  /*0000*/  MOV R1, c[0x0][0x28] ;  /* 0x00000a0000017a02 */ /* 0x000fc40000000f00 */
[----:B------:R-:W0:Y:S01]  /*0010*/  S2R R0, SR_TID.X ;  /* 0x0000000000007919 */ /* 0x000e220000002100 */
[----:B------:R-:W-:Y:S01]  /*0020*/  MOV R27, 0x2 ;  /* 0x00000002001b7802 */ /* 0x000fe20000000f00 */
[----:B------:R-:W-:Y:S01]  /*0030*/  CS2R R10, SRZ ;  /* 0x00000000000a7805 */ /* 0x000fe2000001ff00 */
[----:B------:R-:W-:Y:S01]  /*0040*/  ULDC.64 UR4, c[0x0][0x118] ;  /* 0x0000460000047ab9 */ /* 0x000fe20000000a00 */
[----:B------:R-:W1:Y:S01]  /*0050*/  S2R R3, SR_CTAID.X ;  /* 0x0000000000037919 */ /* 0x000e620000002500 */
[----:B0-----:R-:W-:-:S04]  /*0060*/  SHF.L.U32 R0, R0, 0x1, RZ ;  /* 0x0000000100007819 */ /* 0x001fc800000006ff */
[----:B------:R-:W-:-:S04]  /*0070*/  LOP3.LUT R0, R0, 0xfe, RZ, 0xc0, !PT ;  /* 0x000000fe00007812 */ /* 0x000fc800078ec0ff */
[----:B-1----:R-:W-:-:S04]  /*0080*/  LEA R0, R3, R0, 0x8 ;  /* 0x0000000003007211 */ /* 0x002fc800078e40ff */
[C---:B------:R-:W-:Y:S01]  /*0090*/  ISETP.GE.AND P0, PT, R0.reuse, 0x900, PT ;  /* 0x000009000000780c */ /* 0x040fe20003f06270 */
[C---:B------:R-:W-:Y:S01]  /*00a0*/  IMAD.WIDE R8, R0.reuse, R27, c[0x0][0x168] ;  /* 0x00005a0000087625 */ /* 0x040fe200078e021b */
[----:B------:R-:W-:-:S05]  /*00b0*/  IADD3 R12, R0, 0x900, RZ ;  /* 0x00000900000c7810 */ /* 0x000fca0007ffe0ff */
[----:B------:R-:W-:Y:S01]  /*00c0*/  IMAD.WIDE R16, R12, R27, c[0x0][0x168] ;  /* 0x00005a000c107625 */ /* 0x000fe200078e021b */
[----:B------:R-:W-:Y:S02]  /*00d0*/  MOV R15, 0x4 ;  /* 0x00000004000f7802 */ /* 0x000fe40000000f00 */
[----:B------:R-:W-:Y:S02]  /*00e0*/  IADD3 R24, R0, 0x1200, RZ ;  /* 0x0000120000187810 */ /* 0x000fe40007ffe0ff */
[----:B------:R-:W-:Y:S01]  /*00f0*/  MOV R6, c[0x0][0x170] ;  /* 0x00005c0000067a02 */ /* 0x000fe20000000f00 */
[----:B------:R0:W2:Y:S01]  /*0100*/  @!P0 LDG.E R11, [R16.64] ;  /* 0x00000004100b8981 */ /* 0x0000a2000c1e1900 */
[----:B------:R-:W-:Y:S01]  /*0110*/  MOV R7, c[0x0][0x174] ;  /* 0x00005d0000077a02 */ /* 0x000fe20000000f00 */
[----:B------:R-:W-:Y:S01]  /*0120*/  CS2R R2, SRZ ;  /* 0x0000000000027805 */ /* 0x000fe2000001ff00 */
[----:B------:R-:W-:Y:S01]  /*0130*/  MOV R14, RZ ;  /* 0x000000ff000e7202 */ /* 0x000fe20000000f00 */
[----:B------:R-:W-:Y:S01]  /*0140*/  IMAD.WIDE R12, R12, R15, c[0x0][0x160] ;  /* 0x000058000c0c7625 */ /* 0x000fe200078e020f */
[----:B------:R1:W3:Y:S01]  /*0150*/  @!P0 LDG.E R10, [R8.64] ;  /* 0x00000004080a8981 */ /* 0x0002e2000c1e1900 */
[----:B------:R-:W-:-:S02]  /*0160*/  IADD3 R28, R0, 0x1b00, RZ ;  /* 0x00001b00001c7810 */ /* 0x000fc40007ffe0ff */
[-C--:B------:R-:W-:Y:S01]  /*0170*/  IMAD.WIDE R18, R24, R27.reuse, c[0x0][0x168] ;  /* 0x00005a0018127625 */ /* 0x080fe200078e021b */
[----:B------:R-:W4:Y:S01]  /*0180*/  LDG.E R20, [R6.64+0x4] ;  /* 0x0000040406147981 */ /* 0x000f22000c1e1900 */
[----:B0-----:R-:W-:Y:S01]  /*0190*/  MOV R17, RZ ;  /* 0x000000ff00117202 */ /* 0x001fe20000000f00 */
[----:B------:R-:W-:Y:S01]  /*01a0*/  CS2R R4, SRZ ;  /* 0x0000000000047805 */ /* 0x000fe2000001ff00 */
[----:B------:R-:W-:Y:S01]  /*01b0*/  IMAD.WIDE R26, R28, R27, c[0x0][0x168] ;  /* 0x00005a001c1a7625 */ /* 0x000fe200078e021b */
[----:B------:R0:W5:Y:S04]  /*01c0*/  @!P0 LDG.E.64 R2, [R12.64] ;  /* 0x000000040c028981 */ /* 0x000168000c1e1b00 */
[----:B------:R0:W5:Y:S01]  /*01d0*/  @!P0 LDG.E R14, [R18.64] ;  /* 0x00000004120e8981 */ /* 0x000162000c1e1900 */
[----:B------:R-:W-:-:S03]  /*01e0*/  IMAD.WIDE R22, R0, R15, c[0x0][0x160] ;  /* 0x0000580000167625 */ /* 0x000fc600078e020f */
[----:B------:R-:W5:Y:S01]  /*01f0*/  LDG.E R16, [R6.64] ;  /* 0x0000000406107981 */ /* 0x000f62000c1e1900 */
[----:B-1----:R-:W-:-:S03]  /*0200*/  CS2R R8, SRZ ;  /* 0x0000000000087805 */ /* 0x002fc6000001ff00 */
[----:B------:R1:W5:Y:S01]  /*0210*/  @!P0 LDG.E R17, [R26.64] ;  /* 0x000000041a118981 */ /* 0x000362000c1e1900 */
[----:B------:R-:W-:-:S03]  /*0220*/  IMAD.WIDE R24, R24, R15, c[0x0][0x160] ;  /* 0x0000580018187625 */ /* 0x000fc600078e020f */
[----:B------:R1:W5:Y:S01]  /*0230*/  @!P0 LDG.E.64 R4, [R22.64] ;  /* 0x0000000416048981 */ /* 0x000362000c1e1b00 */
[----:B0-----:R-:W-:-:S03]  /*0240*/  CS2R R12, SRZ ;  /* 0x00000000000c7805 */ /* 0x001fc6000001ff00 */
[----:B------:R0:W5:Y:S04]  /*0250*/  LDG.E R18, [R6.64+0x8] ;  /* 0x0000080406127981 */ /* 0x000168000c1e1900 */
[----:B------:R0:W5:Y:S01]  /*0260*/  LDG.E R19, [R6.64+0xc] ;  /* 0x00000c0406137981 */ /* 0x000162000c1e1900 */
[----:B-1----:R-:W-:-:S03]  /*0270*/  IMAD.WIDE R22, R28, R15, c[0x0][0x160] ;  /* 0x000058001c167625 */ /* 0x002fc600078e020f */
[----:B------:R-:W5:Y:S04]  /*0280*/  @!P0 LDG.E.64 R8, [R24.64] ;  /* 0x0000000418088981 */ /* 0x000f68000c1e1b00 */
[----:B------:R-:W5:Y:S01]  /*0290*/  @!P0 LDG.E.64 R12, [R22.64] ;  /* 0x00000004160c8981 */ /* 0x000f62000c1e1b00 */
[C---:B--2---:R-:W-:Y:S02]  /*02a0*/  PRMT R21, R11.reuse, 0x7632, R21 ;  /* 0x000076320b157816 */ /* 0x044fe40000000015 */
[----:B------:R-:W-:Y:S02]  /*02b0*/  SHF.L.U32 R29, R11, 0x10, RZ ;  /* 0x000000100b1d7819 */ /* 0x000fe400000006ff */
[----:B------:R-:W-:Y:S02]  /*02c0*/  SHF.L.U32 R31, R21, 0x10, RZ ;  /* 0x00000010151f7819 */ /* 0x000fe400000006ff */
[C---:B---3--:R-:W-:Y:S01]  /*02d0*/  PRMT R11, R10.reuse, 0x7632, R11 ;  /* 0x000076320a0b7816 */ /* 0x048fe2000000000b */
[----:B----4-:R-:W-:Y:S01]  /*02e0*/  FMUL R21, R29, R20 ;  /* 0x000000141d157220 */ /* 0x010fe20000400000 */
[----:B------:R-:W-:-:S02]  /*02f0*/  SHF.L.U32 R27, R10, 0x10, RZ ;  /* 0x000000100a1b7819 */ /* 0x000fc400000006ff */
[----:B------:R-:W-:Y:S01]  /*0300*/  SHF.L.U32 R11, R11, 0x10, RZ ;  /* 0x000000100b0b7819 */ /* 0x000fe200000006ff */
[----:B-----5:R-:W-:Y:S01]  /*0310*/  FMUL R10, R21, R2 ;  /* 0x00000002150a7220 */ /* 0x020fe20000400000 */
[----:B------:R-:W-:Y:S01]  /*0320*/  FMUL R20, R31, R20 ;  /* 0x000000141f147220 */ /* 0x000fe20000400000 */
[----:B------:R-:W-:-:S03]  /*0330*/  PRMT R2, R14, 0x7632, R2 ;  /* 0x000076320e027816 */ /* 0x000fc60000000002 */
[----:B------:R-:W-:Y:S01]  /*0340*/  FMUL R3, R20, R3 ;  /* 0x0000000314037220 */ /* 0x000fe20000400000 */
[-C--:B0-----:R-:W-:Y:S01]  /*0350*/  FMUL R7, R27, R16.reuse ;  /* 0x000000101b077220 */ /* 0x081fe20000400000 */
[----:B------:R-:W-:Y:S01]  /*0360*/  FMUL R16, R11, R16 ;  /* 0x000000100b107220 */ /* 0x000fe20000400000 */
[----:B------:R-:W-:Y:S02]  /*0370*/  SHF.L.U32 R21, R2, 0x10, RZ ;  /* 0x0000001002157819 */ /* 0x000fe400000006ff */
[----:B------:R-:W-:Y:S02]  /*0380*/  SHF.L.U32 R11, R14, 0x10, RZ ;  /* 0x000000100e0b7819 */ /* 0x000fe400000006ff */
[----:B------:R-:W-:Y:S01]  /*0390*/  PRMT R2, R17, 0x7632, R2 ;  /* 0x0000763211027816 */ /* 0x000fe20000000002 */
[----:B------:R-:W-:Y:S01]  /*03a0*/  FFMA R7, R7, R4, R10 ;  /* 0x0000000407077223 */ /* 0x000fe2000000000a */
[----:B------:R-:W-:Y:S01]  /*03b0*/  SHF.L.U32 R4, R17, 0x10, RZ ;  /* 0x0000001011047819 */ /* 0x000fe200000006ff */
[----:B------:R-:W-:Y:S01]  /*03c0*/  FFMA R16, R16, R5, R3 ;  /* 0x0000000510107223 */ /* 0x000fe20000000003 */
[----:B------:R-:W-:Y:S01]  /*03d0*/  SHF.L.U32 R2, R2, 0x10, RZ ;  /* 0x0000001002027819 */ /* 0x000fe200000006ff */
[-C--:B------:R-:W-:Y:S01]  /*03e0*/  FMUL R6, R11, R18.reuse ;  /* 0x000000120b067220 */ /* 0x080fe20000400000 */
[----:B------:R-:W-:Y:S01]  /*03f0*/  FMUL R3, R21, R18 ;  /* 0x0000001215037220 */ /* 0x000fe20000400000 */
[----:B------:R-:W-:-:S02]  /*0400*/  FMUL R4, R4, R19 ;  /* 0x0000001304047220 */ /* 0x000fc40000400000 */
[----:B------:R-:W-:Y:S01]  /*0410*/  FMUL R19, R2, R19 ;  /* 0x0000001302137220 */ /* 0x000fe20000400000 */
[----:B------:R-:W-:Y:S01]  /*0420*/  FFMA R7, R6, R8, R7 ;  /* 0x0000000806077223 */ /* 0x000fe20000000007 */
[----:B------:R-:W-:Y:S01]  /*0430*/  FFMA R16, R3, R9, R16 ;  /* 0x0000000903107223 */ /* 0x000fe20000000010 */
[----:B------:R-:W-:Y:S02]  /*0440*/  IMAD.WIDE R2, R0, R15, c[0x0][0x178] ;  /* 0x00005e0000027625 */ /* 0x000fe400078e020f */
[----:B------:R-:W-:Y:S01]  /*0450*/  FFMA R12, R4, R12, R7 ;  /* 0x0000000c040c7223 */ /* 0x000fe20000000007 */
[----:B------:R-:W-:Y:S01]  /*0460*/  FFMA R13, R19, R13, R16 ;  /* 0x0000000d130d7223 */ /* 0x000fe20000000010 */
[----:B------:R-:W-:Y:S06]  /*0470*/  @P0 EXIT ;  /* 0x000000000000094d */ /* 0x000fec0003800000 */
[----:B------:R-:W-:Y:S01]  /*0480*/  STG.E.64 [R2.64], R12 ;  /* 0x0000000c02007986 */ /* 0x000fe2000c101b04 */
[----:B------:R-:W-:Y:S05]  /*0490*/  EXIT ;  /* 0x000000000000794d */ /* 0x000fea0003800000 */
.L_x_0:
[----:B------:R-:W-:-:S00]  /*04a0*/  BRA `(.L_x_0) ;  /* 0xfffffff000007947 */ /* 0x000fc0000383ffff */
[----:B------:R-:W-:-:S00]  /*04b0*/  NOP ;  /* 0x0000000000007918 */ /* 0x000fc00000000000 */
        /* <DEDUP_REMOVED lines=12> */
.L_x_1:
